//
// Generated by NVIDIA NVVM Compiler
//
// Compiler Build ID: CL-36424714
// Cuda compilation tools, release 13.0, V13.0.88
// Based on NVVM 20.0.0
//

.version 9.0
.target sm_100
.address_size 64

	// .globl	_Z14matrixMultiplyiiiPfS_S_

.visible .entry _Z14matrixMultiplyiiiPfS_S_(
	.param .u32 _Z14matrixMultiplyiiiPfS_S__param_0,
	.param .u32 _Z14matrixMultiplyiiiPfS_S__param_1,
	.param .u32 _Z14matrixMultiplyiiiPfS_S__param_2,
	.param .u64 .ptr .align 1 _Z14matrixMultiplyiiiPfS_S__param_3,
	.param .u64 .ptr .align 1 _Z14matrixMultiplyiiiPfS_S__param_4,
	.param .u64 .ptr .align 1 _Z14matrixMultiplyiiiPfS_S__param_5
)
{
	.reg .pred 	%p<10>;
	.reg .b32 	%r<35>;
	.reg .b32 	%f<56>;
	.reg .b64 	%rd<53>;

	ld.param.u32 	%r18, [_Z14matrixMultiplyiiiPfS_S__param_1];
	ld.param.u32 	%r19, [_Z14matrixMultiplyiiiPfS_S__param_2];
	ld.param.u64 	%rd7, [_Z14matrixMultiplyiiiPfS_S__param_3];
	ld.param.u64 	%rd8, [_Z14matrixMultiplyiiiPfS_S__param_4];
	ld.param.u64 	%rd9, [_Z14matrixMultiplyiiiPfS_S__param_5];
	cvta.to.global.u64 	%rd1, %rd8;
	cvta.to.global.u64 	%rd2, %rd7;
	cvta.to.global.u64 	%rd10, %rd9;
	mov.u32 	%r1, %tid.x;
	mov.u32 	%r2, %tid.y;
	mad.lo.s32 	%r20, %r19, %r1, %r2;
	mul.wide.s32 	%rd11, %r20, 4;
	add.s64 	%rd3, %rd10, %rd11;
	mov.b32 	%r21, 0;
	st.global.u32 	[%rd3], %r21;
	setp.lt.s32 	%p1, %r18, 1;
	@%p1 bra 	$L__BB0_12;
	mul.lo.s32 	%r3, %r18, %r1;
	and.b32  	%r4, %r18, 7;
	setp.lt.u32 	%p2, %r18, 8;
	mov.b32 	%r33, 0;
	mov.f32 	%f53, 0f00000000;
	@%p2 bra 	$L__BB0_4;
	and.b32  	%r33, %r18, 2147483640;
	neg.s32 	%r31, %r33;
	shl.b32 	%r7, %r19, 3;
	mul.wide.u32 	%rd12, %r3, 4;
	add.s64 	%rd13, %rd12, %rd2;
	add.s64 	%rd52, %rd13, 16;
	mov.f32 	%f53, 0f00000000;
	mul.wide.s32 	%rd16, %r19, 4;
	mov.u32 	%r30, %r2;
$L__BB0_3:
	.pragma "nounroll";
	mul.wide.s32 	%rd14, %r30, 4;
	add.s64 	%rd15, %rd1, %rd14;
	ld.global.f32 	%f10, [%rd52+-16];
	ld.global.f32 	%f11, [%rd15];
	fma.rn.f32 	%f12, %f10, %f11, %f53;
	st.global.f32 	[%rd3], %f12;
	add.s64 	%rd17, %rd15, %rd16;
	ld.global.f32 	%f13, [%rd52+-12];
	ld.global.f32 	%f14, [%rd17];
	fma.rn.f32 	%f15, %f13, %f14, %f12;
	st.global.f32 	[%rd3], %f15;
	add.s64 	%rd18, %rd17, %rd16;
	ld.global.f32 	%f16, [%rd52+-8];
	ld.global.f32 	%f17, [%rd18];
	fma.rn.f32 	%f18, %f16, %f17, %f15;
	st.global.f32 	[%rd3], %f18;
	add.s64 	%rd19, %rd18, %rd16;
	ld.global.f32 	%f19, [%rd52+-4];
	ld.global.f32 	%f20, [%rd19];
	fma.rn.f32 	%f21, %f19, %f20, %f18;
	st.global.f32 	[%rd3], %f21;
	add.s64 	%rd20, %rd19, %rd16;
	ld.global.f32 	%f22, [%rd52];
	ld.global.f32 	%f23, [%rd20];
	fma.rn.f32 	%f24, %f22, %f23, %f21;
	st.global.f32 	[%rd3], %f24;
	add.s64 	%rd21, %rd20, %rd16;
	ld.global.f32 	%f25, [%rd52+4];
	ld.global.f32 	%f26, [%rd21];
	fma.rn.f32 	%f27, %f25, %f26, %f24;
	st.global.f32 	[%rd3], %f27;
	add.s64 	%rd22, %rd21, %rd16;
	ld.global.f32 	%f28, [%rd52+8];
	ld.global.f32 	%f29, [%rd22];
	fma.rn.f32 	%f30, %f28, %f29, %f27;
	st.global.f32 	[%rd3], %f30;
	add.s64 	%rd23, %rd22, %rd16;
	ld.global.f32 	%f31, [%rd52+12];
	ld.global.f32 	%f32, [%rd23];
	fma.rn.f32 	%f53, %f31, %f32, %f30;
	st.global.f32 	[%rd3], %f53;
	add.s32 	%r31, %r31, 8;
	add.s32 	%r30, %r30, %r7;
	add.s64 	%rd52, %rd52, 32;
	setp.ne.s32 	%p3, %r31, 0;
	@%p3 bra 	$L__BB0_3;
$L__BB0_4:
	setp.eq.s32 	%p4, %r4, 0;
	@%p4 bra 	$L__BB0_12;
	and.b32  	%r13, %r18, 3;
	setp.lt.u32 	%p5, %r4, 4;
	@%p5 bra 	$L__BB0_7;
	mad.lo.s32 	%r23, %r33, %r19, %r2;
	mul.wide.s32 	%rd24, %r23, 4;
	add.s64 	%rd25, %rd1, %rd24;
	add.s32 	%r24, %r33, %r3;
	mul.wide.u32 	%rd26, %r24, 4;
	add.s64 	%rd27, %rd2, %rd26;
	ld.global.f32 	%f33, [%rd27];
	ld.global.f32 	%f34, [%rd25];
	fma.rn.f32 	%f35, %f33, %f34, %f53;
	st.global.f32 	[%rd3], %f35;
	mul.wide.s32 	%rd28, %r19, 4;
	add.s64 	%rd29, %rd25, %rd28;
	cvt.u64.u32 	%rd30, %r3;
	cvt.u64.u32 	%rd31, %r33;
	add.s64 	%rd32, %rd31, %rd30;
	shl.b64 	%rd33, %rd32, 2;
	add.s64 	%rd34, %rd2, %rd33;
	ld.global.f32 	%f36, [%rd34+4];
	ld.global.f32 	%f37, [%rd29];
	fma.rn.f32 	%f38, %f36, %f37, %f35;
	st.global.f32 	[%rd3], %f38;
	add.s64 	%rd35, %rd29, %rd28;
	ld.global.f32 	%f39, [%rd34+8];
	ld.global.f32 	%f40, [%rd35];
	fma.rn.f32 	%f41, %f39, %f40, %f38;
	st.global.f32 	[%rd3], %f41;
	add.s64 	%rd36, %rd35, %rd28;
	ld.global.f32 	%f42, [%rd34+12];
	ld.global.f32 	%f43, [%rd36];
	fma.rn.f32 	%f53, %f42, %f43, %f41;
	st.global.f32 	[%rd3], %f53;
	add.s32 	%r33, %r33, 4;
$L__BB0_7:
	setp.eq.s32 	%p6, %r13, 0;
	@%p6 bra 	$L__BB0_12;
	setp.eq.s32 	%p7, %r13, 1;
	@%p7 bra 	$L__BB0_10;
	mad.lo.s32 	%r25, %r33, %r19, %r2;
	mul.wide.s32 	%rd37, %r25, 4;
	add.s64 	%rd38, %rd1, %rd37;
	add.s32 	%r26, %r33, %r3;
	mul.wide.u32 	%rd39, %r26, 4;
	add.s64 	%rd40, %rd2, %rd39;
	ld.global.f32 	%f44, [%rd40];
	ld.global.f32 	%f45, [%rd38];
	fma.rn.f32 	%f46, %f44, %f45, %f53;
	st.global.f32 	[%rd3], %f46;
	mul.wide.s32 	%rd41, %r19, 4;
	add.s64 	%rd42, %rd38, %rd41;
	cvt.u64.u32 	%rd43, %r3;
	cvt.u64.u32 	%rd44, %r33;
	add.s64 	%rd45, %rd44, %rd43;
	shl.b64 	%rd46, %rd45, 2;
	add.s64 	%rd47, %rd2, %rd46;
	ld.global.f32 	%f47, [%rd47+4];
	ld.global.f32 	%f48, [%rd42];
	fma.rn.f32 	%f53, %f47, %f48, %f46;
	st.global.f32 	[%rd3], %f53;
	add.s32 	%r33, %r33, 2;
$L__BB0_10:
	and.b32  	%r27, %r18, 1;
	setp.eq.b32 	%p8, %r27, 1;
	not.pred 	%p9, %p8;
	@%p9 bra 	$L__BB0_12;
	mad.lo.s32 	%r28, %r33, %r19, %r2;
	mul.wide.s32 	%rd48, %r28, 4;
	add.s64 	%rd49, %rd1, %rd48;
	add.s32 	%r29, %r33, %r3;
	mul.wide.u32 	%rd50, %r29, 4;
	add.s64 	%rd51, %rd2, %rd50;
	ld.global.f32 	%f49, [%rd51];
	ld.global.f32 	%f50, [%rd49];
	fma.rn.f32 	%f51, %f49, %f50, %f53;
	st.global.f32 	[%rd3], %f51;
$L__BB0_12:
	ret;

}


// ===== COMPILED SASS (sm_100) =====

	.target	sm_100

	.elftype	@"ET_EXEC"


//--------------------- .note.nv.tkinfo           --------------------------
	.section	.note.nv.tkinfo,"",@"SHT_NOTE"
	.sectionflags	@"SHF_NOTE_NV_TKINFO"
	.tkinfo
        /*0018*/ 	.word	0x00000002
        /*0030*/ 	.string	""
        /*0030*/ 	.string	"ptxas"
        /*0030*/ 	.string	"Cuda compilation tools, release 13.0, V13.0.88"
        /*0030*/ 	.string	"Build cuda_13.0.r13.0/compiler.36424714_0"
        /*0030*/ 	.string	"-arch sm_100 -m 64 "



//--------------------- .note.nv.cuinfo           --------------------------
	.section	.note.nv.cuinfo,"",@"SHT_NOTE"
	.sectionflags	@"SHF_NOTE_NV_CUINFO"
        /*0018*/ 	.short	0x0002
        /*001a*/ 	.short	0x0064
        /*001c*/ 	.short	0x0082
	.zero		2


//--------------------- .nv.info                  --------------------------
	.section	.nv.info,"",@"SHT_CUDA_INFO"
	.align	4


	//----- nvinfo : EIATTR_REGCOUNT
	.align		4
        /*0000*/ 	.byte	0x04, 0x2f
        /*0002*/ 	.short	(.L_1 - .L_0)
	.align		4
.L_0:
        /*0004*/ 	.word	index@(_Z14matrixMultiplyiiiPfS_S_)
        /*0008*/ 	.word	0x0000001c


	//----- nvinfo : EIATTR_FRAME_SIZE
	.align		4
.L_1:
        /*000c*/ 	.byte	0x04, 0x11
        /*000e*/ 	.short	(.L_3 - .L_2)
	.align		4
.L_2:
        /*0010*/ 	.word	index@(_Z14matrixMultiplyiiiPfS_S_)
        /*0014*/ 	.word	0x00000000


	//----- nvinfo : EIATTR_MIN_STACK_SIZE
	.align		4
.L_3:
        /*0018*/ 	.byte	0x04, 0x12
        /*001a*/ 	.short	(.L_5 - .L_4)
	.align		4
.L_4:
        /*001c*/ 	.word	index@(_Z14matrixMultiplyiiiPfS_S_)
        /*0020*/ 	.word	0x00000000
.L_5:


//--------------------- .nv.compat                --------------------------
	.section	.nv.compat,"",@"SHT_CUDA_COMPAT_INFO"
	.align	4
        /*0000*/ 	.byte	0x02, 0x09, 0x00, 0x00, 0x02, 0x02, 0x01, 0x00, 0x02, 0x05, 0x05, 0x00, 0x03, 0x07, 0x01, 0x01
        /*0010*/ 	.byte	0x02, 0x03, 0x00, 0x00, 0x02, 0x06, 0x01, 0x00, 0x04, 0x0b, 0x08, 0x00, 0x09, 0x00, 0x00, 0x00
        /*0020*/ 	.byte	0x00, 0x00, 0x00, 0x00


//--------------------- .nv.info._Z14matrixMultiplyiiiPfS_S_ --------------------------
	.section	.nv.info._Z14matrixMultiplyiiiPfS_S_,"",@"SHT_CUDA_INFO"
	.sectionflags	@""
	.align	4


	//----- nvinfo : EIATTR_CUDA_API_VERSION
	.align		4
        /*0000*/ 	.byte	0x04, 0x37
        /*0002*/ 	.short	(.L_7 - .L_6)
.L_6:
        /*0004*/ 	.word	0x00000082


	//----- nvinfo : EIATTR_KPARAM_INFO
	.align		4
.L_7:
        /*0008*/ 	.byte	0x04, 0x17
        /*000a*/ 	.short	(.L_9 - .L_8)
.L_8:
        /*000c*/ 	.word	0x00000000
        /*0010*/ 	.short	0x0005
        /*0012*/ 	.short	0x0020
        /*0014*/ 	.byte	0x00, 0xf5, 0x21, 0x00


	//----- nvinfo : EIATTR_KPARAM_INFO
	.align		4
.L_9:
        /*0018*/ 	.byte	0x04, 0x17
        /*001a*/ 	.short	(.L_11 - .L_10)
.L_10:
        /*001c*/ 	.word	0x00000000
        /*0020*/ 	.short	0x0004
        /*0022*/ 	.short	0x0018
        /*0024*/ 	.byte	0x00, 0xf5, 0x21, 0x00


	//----- nvinfo : EIATTR_KPARAM_INFO
	.align		4
.L_11:
        /*0028*/ 	.byte	0x04, 0x17
        /*002a*/ 	.short	(.L_13 - .L_12)
.L_12:
        /*002c*/ 	.word	0x00000000
        /*0030*/ 	.short	0x0003
        /*0032*/ 	.short	0x0010
        /*0034*/ 	.byte	0x00, 0xf5, 0x21, 0x00


	//----- nvinfo : EIATTR_KPARAM_INFO
	.align		4
.L_13:
        /*0038*/ 	.byte	0x04, 0x17
        /*003a*/ 	.short	(.L_15 - .L_14)
.L_14:
        /*003c*/ 	.word	0x00000000
        /*0040*/ 	.short	0x0002
        /*0042*/ 	.short	0x0008
        /*0044*/ 	.byte	0x00, 0xf0, 0x11, 0x00


	//----- nvinfo : EIATTR_KPARAM_INFO
	.align		4
.L_15:
        /*0048*/ 	.byte	0x04, 0x17
        /*004a*/ 	.short	(.L_17 - .L_16)
.L_16:
        /*004c*/ 	.word	0x00000000
        /*0050*/ 	.short	0x0001
        /*0052*/ 	.short	0x0004
        /*0054*/ 	.byte	0x00, 0xf0, 0x11, 0x00


	//----- nvinfo : EIATTR_KPARAM_INFO
	.align		4
.L_17:
        /*0058*/ 	.byte	0x04, 0x17
        /*005a*/ 	.short	(.L_19 - .L_18)
.L_18:
        /*005c*/ 	.word	0x00000000
        /*0060*/ 	.short	0x0000
        /*0062*/ 	.short	0x0000
        /*0064*/ 	.byte	0x00, 0xf0, 0x11, 0x00


	//----- nvinfo : EIATTR_SPARSE_MMA_MASK
	.align		4
.L_19:
        /*0068*/ 	.byte	0x03, 0x50
        /*006a*/ 	.short	0x0000


	//----- nvinfo : EIATTR_MAXREG_COUNT
	.align		4
        /*006c*/ 	.byte	0x03, 0x1b
        /*006e*/ 	.short	0x00ff


	//----- nvinfo : EIATTR_MERCURY_ISA_VERSION
	.align		4
        /*0070*/ 	.byte	0x03, 0x5f
        /*0072*/ 	.short	0x0101


	//----- nvinfo : EIATTR_VRC_CTA_INIT_COUNT
	.align		4
        /*0074*/ 	.byte	0x02, 0x4a
	.zero		1
	.zero		1


	//----- nvinfo : EIATTR_EXIT_INSTR_OFFSETS
	.align		4
        /*0078*/ 	.byte	0x04, 0x1c
        /*007a*/ 	.short	(.L_21 - .L_20)


	//   ....[0]....
.L_20:
        /*007c*/ 	.word	0x000000b0


	//   ....[1]....
        /*0080*/ 	.word	0x000004a0


	//   ....[2]....
        /*0084*/ 	.word	0x000006e0


	//   ....[3]....
        /*0088*/ 	.word	0x00000880


	//   ....[4]....
        /*008c*/ 	.word	0x00000930


	//----- nvinfo : EIATTR_CBANK_PARAM_SIZE
	.align		4
.L_21:
        /*0090*/ 	.byte	0x03, 0x19
        /*0092*/ 	.short	0x0028


	//----- nvinfo : EIATTR_PARAM_CBANK
	.align		4
        /*0094*/ 	.byte	0x04, 0x0a
        /*0096*/ 	.short	(.L_23 - .L_22)
	.align		4
.L_22:
        /*0098*/ 	.word	index@(.nv.constant0._Z14matrixMultiplyiiiPfS_S_)
        /*009c*/ 	.short	0x0380
        /*009e*/ 	.short	0x0028


	//----- nvinfo : EIATTR_SW_WAR
	.align		4
.L_23:
        /*00a0*/ 	.byte	0x04, 0x36
        /*00a2*/ 	.short	(.L_25 - .L_24)
.L_24:
        /*00a4*/ 	.word	0x00000008
.L_25:


//--------------------- .nv.callgraph             --------------------------
	.section	.nv.callgraph,"",@"SHT_CUDA_CALLGRAPH"
	.align	4
	.sectionentsize	8
	.align		4
        /*0000*/ 	.word	0x00000000
	.align		4
        /*0004*/ 	.word	0xffffffff
	.align		4
        /*0008*/ 	.word	0x00000000
	.align		4
        /*000c*/ 	.word	0xfffffffe
	.align		4
        /*0010*/ 	.word	0x00000000
	.align		4
        /*0014*/ 	.word	0xfffffffd
	.align		4
        /*0018*/ 	.word	0x00000000
	.align		4
        /*001c*/ 	.word	0xfffffffc


//--------------------- .text._Z14matrixMultiplyiiiPfS_S_ --------------------------
	.section	.text._Z14matrixMultiplyiiiPfS_S_,"ax",@progbits
	.align	128
        .global         _Z14matrixMultiplyiiiPfS_S_
        .type           _Z14matrixMultiplyiiiPfS_S_,@function
        .size           _Z14matrixMultiplyiiiPfS_S_,(.L_x_5 - _Z14matrixMultiplyiiiPfS_S_)
        .other          _Z14matrixMultiplyiiiPfS_S_,@"STO_CUDA_ENTRY STV_DEFAULT"
_Z14matrixMultiplyiiiPfS_S_:
.text._Z14matrixMultiplyiiiPfS_S_:
[----:B------:R-:W-:Y:S01]  /*0000*/  LDC R1, c[0x0][0x37c] ;  /* 0x0000df00ff017b82 */ /* 0x000fe20000000800 */
[----:B------:R-:W0:Y:S07]  /*0010*/  S2R R9, SR_TID.X ;  /* 0x0000000000097919 */ /* 0x000e2e0000002100 */
[----:B------:R-:W1:Y:S01]  /*0020*/  LDC R6, c[0x0][0x384] ;  /* 0x0000e100ff067b82 */ /* 0x000e620000000800 */
[----:B------:R-:W2:Y:S01]  /*0030*/  LDCU.64 UR4, c[0x0][0x358] ;  /* 0x00006b00ff0477ac */ /* 0x000ea20008000a00 */
[----:B------:R-:W0:Y:S06]  /*0040*/  S2R R0, SR_TID.Y ;  /* 0x0000000000007919 */ /* 0x000e2c0000002200 */
[----:B------:R-:W0:Y:S08]  /*0050*/  LDC R7, c[0x0][0x388] ;  /* 0x0000e200ff077b82 */ /* 0x000e300000000800 */
[----:B------:R-:W3:Y:S01]  /*0060*/  LDC.64 R2, c[0x0][0x3a0] ;  /* 0x0000e800ff027b82 */ /* 0x000ee20000000a00 */
[----:B-1----:R-:W-:Y:S01]  /*0070*/  ISETP.GE.AND P0, PT, R6, 0x1, PT ;  /* 0x000000010600780c */ /* 0x002fe20003f06270 */
[----:B0-----:R-:W-:-:S04]  /*0080*/  IMAD R5, R9, R7, R0 ;  /* 0x0000000709057224 */ /* 0x001fc800078e0200 */
[----:B---3--:R-:W-:-:S05]  /*0090*/  IMAD.WIDE R2, R5, 0x4, R2 ;  /* 0x0000000405027825 */ /* 0x008fca00078e0202 */
[----:B--2---:R0:W-:Y:S03]  /*00a0*/  STG.E desc[UR4][R2.64], RZ ;  /* 0x000000ff02007986 */ /* 0x0041e6000c101904 */
[----:B------:R-:W-:Y:S05]  /*00b0*/  @!P0 EXIT ;  /* 0x000000000000894d */ /* 0x000fea0003800000 */
[C---:B------:R-:W-:Y:S01]  /*00c0*/  ISETP.GE.U32.AND P1, PT, R6.reuse, 0x8, PT ;  /* 0x000000080600780c */ /* 0x040fe20003f26070 */
[----:B------:R-:W-:Y:S01]  /*00d0*/  IMAD R8, R9, R6, RZ ;  /* 0x0000000609087224 */ /* 0x000fe200078e02ff */
[----:B------:R-:W-:Y:S01]  /*00e0*/  LOP3.LUT R13, R6, 0x7, RZ, 0xc0, !PT ;  /* 0x00000007060d7812 */ /* 0x000fe200078ec0ff */
[----:B------:R-:W-:Y:S01]  /*00f0*/  HFMA2 R9, -RZ, RZ, 0, 0 ;  /* 0x00000000ff097431 */ /* 0x000fe200000001ff */
[----:B------:R-:W-:Y:S02]  /*0100*/  MOV R11, RZ ;  /* 0x000000ff000b7202 */ /* 0x000fe40000000f00 */
[----:B------:R-:W-:-:S07]  /*0110*/  ISETP.NE.AND P0, PT, R13, RZ, PT ;  /* 0x000000ff0d00720c */ /* 0x000fce0003f05270 */
[----:B------:R-:W-:Y:S06]  /*0120*/  @!P1 BRA `(.L_x_0) ;  /* 0x0000000000dc9947 */ /* 0x000fec0003800000 */
[----:B------:R-:W1:Y:S01]  /*0130*/  LDC.64 R4, c[0x0][0x390] ;  /* 0x0000e400ff047b82 */ /* 0x000e620000000a00 */
[----:B------:R-:W-:Y:S02]  /*0140*/  LOP3.LUT R9, R6, 0x7ffffff8, RZ, 0xc0, !PT ;  /* 0x7ffffff806097812 */ /* 0x000fe400078ec0ff */
[----:B------:R-:W-:Y:S02]  /*0150*/  MOV R11, RZ ;  /* 0x000000ff000b7202 */ /* 0x000fe40000000f00 */
[----:B------:R-:W-:Y:S02]  /*0160*/  MOV R12, R0 ;  /* 0x00000000000c7202 */ /* 0x000fe40000000f00 */
[----:B------:R-:W-:Y:S01]  /*0170*/  IADD3 R10, PT, PT, -R9, RZ, RZ ;  /* 0x000000ff090a7210 */ /* 0x000fe20007ffe1ff */
[----:B-1----:R-:W-:-:S03]  /*0180*/  IMAD.WIDE.U32 R4, R8, 0x4, R4 ;  /* 0x0000000408047825 */ /* 0x002fc600078e0004 */
[----:B------:R-:W-:-:S04]  /*0190*/  IADD3 R4, P1, PT, R4, 0x10, RZ ;  /* 0x0000001004047810 */ /* 0x000fc80007f3e0ff */
[----:B------:R-:W-:-:S09]  /*01a0*/  IADD3.X R5, PT, PT, RZ, R5, RZ, P1, !PT ;  /* 0x00000005ff057210 */ /* 0x000fd20000ffe4ff */
.L_x_1:
[----:B------:R-:W1:Y:S01]  /*01b0*/  LDC.64 R14, c[0x0][0x398] ;  /* 0x0000e600ff0e7b82 */ /* 0x000e620000000a00 */
[----:B--2---:R-:W2:Y:S01]  /*01c0*/  LDG.E R16, desc[UR4][R4.64+-0x10] ;  /* 0xfffff00404107981 */ /* 0x004ea2000c1e1900 */
[----:B-1----:R-:W-:-:S05]  /*01d0*/  IMAD.WIDE R14, R12, 0x4, R14 ;  /* 0x000000040c0e7825 */ /* 0x002fca00078e020e */
[----:B------:R-:W2:Y:S02]  /*01e0*/  LDG.E R17, desc[UR4][R14.64] ;  /* 0x000000040e117981 */ /* 0x000ea4000c1e1900 */
[----:B--2---:R-:W-:Y:S01]  /*01f0*/  FFMA R11, R16, R17, R11 ;  /* 0x00000011100b7223 */ /* 0x004fe2000000000b */
[----:B------:R-:W-:-:S04]  /*0200*/  IMAD.WIDE R16, R7, 0x4, R14 ;  /* 0x0000000407107825 */ /* 0x000fc800078e020e */
[----:B------:R1:W-:Y:S04]  /*0210*/  STG.E desc[UR4][R2.64], R11 ;  /* 0x0000000b02007986 */ /* 0x0003e8000c101904 */
[----:B------:R-:W2:Y:S04]  /*0220*/  LDG.E R18, desc[UR4][R4.64+-0xc] ;  /* 0xfffff40404127981 */ /* 0x000ea8000c1e1900 */
[----:B------:R-:W2:Y:S02]  /*0230*/  LDG.E R19, desc[UR4][R16.64] ;  /* 0x0000000410137981 */ /* 0x000ea4000c1e1900 */
[----:B--2---:R-:W-:Y:S01]  /*0240*/  FFMA R21, R18, R19, R11 ;  /* 0x0000001312157223 */ /* 0x004fe2000000000b */
[----:B------:R-:W-:-:S04]  /*0250*/  IMAD.WIDE R18, R7, 0x4, R16 ;  /* 0x0000000407127825 */ /* 0x000fc800078e0210 */
[----:B------:R2:W-:Y:S04]  /*0260*/  STG.E desc[UR4][R2.64], R21 ;  /* 0x0000001502007986 */ /* 0x0005e8000c101904 */
[----:B------:R-:W3:Y:S04]  /*0270*/  LDG.E R20, desc[UR4][R4.64+-0x8] ;  /* 0xfffff80404147981 */ /* 0x000ee8000c1e1900 */
[----:B------:R-:W3:Y:S01]  /*0280*/  LDG.E R22, desc[UR4][R18.64] ;  /* 0x0000000412167981 */ /* 0x000ee2000c1e1900 */
[----:B------:R-:W-:-:S04]  /*0290*/  IMAD.WIDE R14, R7, 0x4, R18 ;  /* 0x00000004070e7825 */ /* 0x000fc800078e0212 */
[----:B---3--:R-:W-:-:S05]  /*02a0*/  FFMA R23, R20, R22, R21 ;  /* 0x0000001614177223 */ /* 0x008fca0000000015 */
[----:B------:R3:W-:Y:S04]  /*02b0*/  STG.E desc[UR4][R2.64], R23 ;  /* 0x0000001702007986 */ /* 0x0007e8000c101904 */
[----:B------:R-:W4:Y:S04]  /*02c0*/  LDG.E R20, desc[UR4][R4.64+-0x4] ;  /* 0xfffffc0404147981 */ /* 0x000f28000c1e1900 */
[----:B-1----:R-:W4:Y:S01]  /*02d0*/  LDG.E R11, desc[UR4][R14.64] ;  /* 0x000000040e0b7981 */ /* 0x002f22000c1e1900 */
[----:B------:R-:W-:-:S04]  /*02e0*/  IMAD.WIDE R16, R7, 0x4, R14 ;  /* 0x0000000407107825 */ /* 0x000fc800078e020e */
[----:B----4-:R-:W-:-:S05]  /*02f0*/  FFMA R11, R20, R11, R23 ;  /* 0x0000000b140b7223 */ /* 0x010fca0000000017 */
[----:B------:R1:W-:Y:S04]  /*0300*/  STG.E desc[UR4][R2.64], R11 ;  /* 0x0000000b02007986 */ /* 0x0003e8000c101904 */
[----:B------:R-:W4:Y:S04]  /*0310*/  LDG.E R20, desc[UR4][R4.64] ;  /* 0x0000000404147981 */ /* 0x000f28000c1e1900 */
[----:B--2---:R-:W4:Y:S01]  /*0320*/  LDG.E R21, desc[UR4][R16.64] ;  /* 0x0000000410157981 */ /* 0x004f22000c1e1900 */
[----:B------:R-:W-:-:S04]  /*0330*/  IMAD.WIDE R18, R7, 0x4, R16 ;  /* 0x0000000407127825 */ /* 0x000fc800078e0210 */
[----:B----4-:R-:W-:-:S05]  /*0340*/  FFMA R21, R20, R21, R11 ;  /* 0x0000001514157223 */ /* 0x010fca000000000b */
[----:B------:R2:W-:Y:S04]  /*0350*/  STG.E desc[UR4][R2.64], R21 ;  /* 0x0000001502007986 */ /* 0x0005e8000c101904 */
[----:B------:R-:W3:Y:S04]  /*0360*/  LDG.E R20, desc[UR4][R4.64+0x4] ;  /* 0x0000040404147981 */ /* 0x000ee8000c1e1900 */
[----:B------:R-:W3:Y:S01]  /*0370*/  LDG.E R22, desc[UR4][R18.64] ;  /* 0x0000000412167981 */ /* 0x000ee2000c1e1900 */
[----:B------:R-:W-:-:S04]  /*0380*/  IMAD.WIDE R14, R7, 0x4, R18 ;  /* 0x00000004070e7825 */ /* 0x000fc800078e0212 */
[----:B---3--:R-:W-:-:S05]  /*0390*/  FFMA R23, R20, R22, R21 ;  /* 0x0000001614177223 */ /* 0x008fca0000000015 */
[----:B------:R2:W-:Y:S04]  /*03a0*/  STG.E desc[UR4][R2.64], R23 ;  /* 0x0000001702007986 */ /* 0x0005e8000c101904 */
[----:B------:R-:W3:Y:S04]  /*03b0*/  LDG.E R20, desc[UR4][R4.64+0x8] ;  /* 0x0000080404147981 */ /* 0x000ee8000c1e1900 */
[----:B-1----:R-:W3:Y:S01]  /*03c0*/  LDG.E R11, desc[UR4][R14.64] ;  /* 0x000000040e0b7981 */ /* 0x002ee2000c1e1900 */
[----:B------:R-:W-:Y:S01]  /*03d0*/  IMAD.WIDE R16, R7, 0x4, R14 ;  /* 0x0000000407107825 */ /* 0x000fe200078e020e */
[----:B------:R-:W-:-:S03]  /*03e0*/  IADD3 R10, PT, PT, R10, 0x8, RZ ;  /* 0x000000080a0a7810 */ /* 0x000fc60007ffe0ff */
[----:B---3--:R-:W-:-:S05]  /*03f0*/  FFMA R25, R20, R11, R23 ;  /* 0x0000000b14197223 */ /* 0x008fca0000000017 */
[----:B------:R2:W-:Y:S04]  /*0400*/  STG.E desc[UR4][R2.64], R25 ;  /* 0x0000001902007986 */ /* 0x0005e8000c101904 */
[----:B------:R-:W3:Y:S04]  /*0410*/  LDG.E R16, desc[UR4][R16.64] ;  /* 0x0000000410107981 */ /* 0x000ee8000c1e1900 */
[----:B------:R1:W3:Y:S01]  /*0420*/  LDG.E R20, desc[UR4][R4.64+0xc] ;  /* 0x00000c0404147981 */ /* 0x0002e2000c1e1900 */
[----:B------:R-:W-:Y:S02]  /*0430*/  ISETP.NE.AND P1, PT, R10, RZ, PT ;  /* 0x000000ff0a00720c */ /* 0x000fe40003f25270 */
[----:B------:R-:W-:-:S02]  /*0440*/  LEA R12, R7, R12, 0x3 ;  /* 0x0000000c070c7211 */ /* 0x000fc400078e18ff */
[----:B-1----:R-:W-:-:S04]  /*0450*/  IADD3 R4, P2, PT, R4, 0x20, RZ ;  /* 0x0000002004047810 */ /* 0x002fc80007f5e0ff */
[----:B------:R-:W-:Y:S01]  /*0460*/  IADD3.X R5, PT, PT, RZ, R5, RZ, P2, !PT ;  /* 0x00000005ff057210 */ /* 0x000fe200017fe4ff */
[----:B---3--:R-:W-:-:S05]  /*0470*/  FFMA R11, R20, R16, R25 ;  /* 0x00000010140b7223 */ /* 0x008fca0000000019 */
[----:B------:R2:W-:Y:S01]  /*0480*/  STG.E desc[UR4][R2.64], R11 ;  /* 0x0000000b02007986 */ /* 0x0005e2000c101904 */
[----:B------:R-:W-:Y:S05]  /*0490*/  @P1 BRA `(.L_x_1) ;  /* 0xfffffffc00441947 */ /* 0x000fea000383ffff */
.L_x_0:
[----:B------:R-:W-:Y:S05]  /*04a0*/  @!P0 EXIT ;  /* 0x000000000000894d */ /* 0x000fea0003800000 */
[----:B------:R-:W-:Y:S02]  /*04b0*/  ISETP.GE.U32.AND P1, PT, R13, 0x4, PT ;  /* 0x000000040d00780c */ /* 0x000fe40003f26070 */
[----:B------:R-:W-:-:S04]  /*04c0*/  LOP3.LUT R16, R6, 0x3, RZ, 0xc0, !PT ;  /* 0x0000000306107812 */ /* 0x000fc800078ec0ff */
[----:B------:R-:W-:-:S07]  /*04d0*/  ISETP.NE.AND P0, PT, R16, RZ, PT ;  /* 0x000000ff1000720c */ /* 0x000fce0003f05270 */
[----:B------:R-:W-:Y:S06]  /*04e0*/  @!P1 BRA `(.L_x_2) ;  /* 0x00000000007c9947 */ /* 0x000fec0003800000 */
[----:B------:R-:W1:Y:S01]  /*04f0*/  LDC.64 R14, c[0x0][0x390] ;  /* 0x0000e400ff0e7b82 */ /* 0x000e620000000a00 */
[----:B------:R-:W-:Y:S01]  /*0500*/  IADD3 R17, PT, PT, R8, R9, RZ ;  /* 0x0000000908117210 */ /* 0x000fe20007ffe0ff */
[----:B------:R-:W-:Y:S01]  /*0510*/  IMAD R5, R9, R7, R0 ;  /* 0x0000000709057224 */ /* 0x000fe200078e0200 */
[----:B------:R-:W3:Y:S05]  /*0520*/  LDCU.64 UR6, c[0x0][0x390] ;  /* 0x00007200ff0677ac */ /* 0x000eea0008000a00 */
[----:B------:R-:W4:Y:S01]  /*0530*/  LDC.64 R12, c[0x0][0x398] ;  /* 0x0000e600ff0c7b82 */ /* 0x000f220000000a00 */
[----:B-1----:R-:W-:-:S06]  /*0540*/  IMAD.WIDE.U32 R14, R17, 0x4, R14 ;  /* 0x00000004110e7825 */ /* 0x002fcc00078e000e */
[----:B------:R-:W5:Y:S01]  /*0550*/  LDG.E R14, desc[UR4][R14.64] ;  /* 0x000000040e0e7981 */ /* 0x000f62000c1e1900 */
[----:B----4-:R-:W-:-:S05]  /*0560*/  IMAD.WIDE R12, R5, 0x4, R12 ;  /* 0x00000004050c7825 */ /* 0x010fca00078e020c */
[----:B------:R-:W5:Y:S01]  /*0570*/  LDG.E R10, desc[UR4][R12.64] ;  /* 0x000000040c0a7981 */ /* 0x000f62000c1e1900 */
[----:B------:R-:W-:-:S04]  /*0580*/  IADD3 R5, P1, PT, R8, R9, RZ ;  /* 0x0000000908057210 */ /* 0x000fc80007f3e0ff */
[----:B------:R-:W-:Y:S02]  /*0590*/  IADD3.X R18, PT, PT, RZ, RZ, RZ, P1, !PT ;  /* 0x000000ffff127210 */ /* 0x000fe40000ffe4ff */
[----:B---3--:R-:W-:-:S04]  /*05a0*/  LEA R4, P1, R5, UR6, 0x2 ;  /* 0x0000000605047c11 */ /* 0x008fc8000f8210ff */
[----:B------:R-:W-:Y:S01]  /*05b0*/  LEA.HI.X R5, R5, UR7, R18, 0x2, P1 ;  /* 0x0000000705057c11 */ /* 0x000fe200088f1412 */
[----:B-----5:R-:W-:Y:S01]  /*05c0*/  FFMA R17, R14, R10, R11 ;  /* 0x0000000a0e117223 */ /* 0x020fe2000000000b */
[----:B--2---:R-:W-:-:S04]  /*05d0*/  IMAD.WIDE R10, R7, 0x4, R12 ;  /* 0x00000004070a7825 */ /* 0x004fc800078e020c */
[----:B------:R1:W-:Y:S04]  /*05e0*/  STG.E desc[UR4][R2.64], R17 ;  /* 0x0000001102007986 */ /* 0x0003e8000c101904 */
[----:B------:R-:W2:Y:S04]  /*05f0*/  LDG.E R18, desc[UR4][R10.64] ;  /* 0x000000040a127981 */ /* 0x000ea8000c1e1900 */
[----:B------:R-:W2:Y:S01]  /*0600*/  LDG.E R14, desc[UR4][R4.64+0x4] ;  /* 0x00000404040e7981 */ /* 0x000ea2000c1e1900 */
[----:B------:R-:W-:-:S04]  /*0610*/  IMAD.WIDE R12, R7, 0x4, R10 ;  /* 0x00000004070c7825 */ /* 0x000fc800078e020a */
[----:B--2---:R-:W-:-:S05]  /*0620*/  FFMA R19, R14, R18, R17 ;  /* 0x000000120e137223 */ /* 0x004fca0000000011 */
[----:B------:R1:W-:Y:S04]  /*0630*/  STG.E desc[UR4][R2.64], R19 ;  /* 0x0000001302007986 */ /* 0x0003e8000c101904 */
[----:B------:R-:W2:Y:S04]  /*0640*/  LDG.E R14, desc[UR4][R4.64+0x8] ;  /* 0x00000804040e7981 */ /* 0x000ea8000c1e1900 */
[----:B------:R-:W2:Y:S02]  /*0650*/  LDG.E R15, desc[UR4][R12.64] ;  /* 0x000000040c0f7981 */ /* 0x000ea4000c1e1900 */
[----:B--2---:R-:W-:Y:S01]  /*0660*/  FFMA R21, R14, R15, R19 ;  /* 0x0000000f0e157223 */ /* 0x004fe20000000013 */
[----:B------:R-:W-:-:S04]  /*0670*/  IMAD.WIDE R14, R7, 0x4, R12 ;  /* 0x00000004070e7825 */ /* 0x000fc800078e020c */
[----:B------:R1:W-:Y:S04]  /*0680*/  STG.E desc[UR4][R2.64], R21 ;  /* 0x0000001502007986 */ /* 0x0003e8000c101904 */
[----:B------:R-:W2:Y:S04]  /*0690*/  LDG.E R18, desc[UR4][R4.64+0xc] ;  /* 0x00000c0404127981 */ /* 0x000ea8000c1e1900 */
[----:B------:R-:W2:Y:S01]  /*06a0*/  LDG.E R14, desc[UR4][R14.64] ;  /* 0x000000040e0e7981 */ /* 0x000ea2000c1e1900 */
[----:B------:R-:W-:Y:S01]  /*06b0*/  IADD3 R9, PT, PT, R9, 0x4, RZ ;  /* 0x0000000409097810 */ /* 0x000fe20007ffe0ff */
[----:B--2---:R-:W-:-:S05]  /*06c0*/  FFMA R11, R18, R14, R21 ;  /* 0x0000000e120b7223 */ /* 0x004fca0000000015 */
[----:B------:R1:W-:Y:S02]  /*06d0*/  STG.E desc[UR4][R2.64], R11 ;  /* 0x0000000b02007986 */ /* 0x0003e4000c101904 */
.L_x_2:
[----:B------:R-:W-:Y:S05]  /*06e0*/  @!P0 EXIT ;  /* 0x000000000000894d */ /* 0x000fea0003800000 */
[----:B------:R-:W-:Y:S02]  /*06f0*/  ISETP.NE.AND P1, PT, R16, 0x1, PT ;  /* 0x000000011000780c */ /* 0x000fe40003f25270 */
[----:B------:R-:W-:-:S04]  /*0700*/  LOP3.LUT R6, R6, 0x1, RZ, 0xc0, !PT ;  /* 0x0000000106067812 */ /* 0x000fc800078ec0ff */
[----:B------:R-:W-:-:S07]  /*0710*/  ISETP.NE.U32.AND P0, PT, R6, 0x1, PT ;  /* 0x000000010600780c */ /* 0x000fce0003f05070 */
[----:B------:R-:W-:Y:S06]  /*0720*/  @!P1 BRA `(.L_x_3) ;  /* 0x0000000000549947 */ /* 0x000fec0003800000 */
[----:B------:R-:W3:Y:S01]  /*0730*/  LDC.64 R12, c[0x0][0x390] ;  /* 0x0000e400ff0c7b82 */ /* 0x000ee20000000a00 */
[----:B------:R-:W-:Y:S01]  /*0740*/  IADD3 R15, PT, PT, R8, R9, RZ ;  /* 0x00000009080f7210 */ /* 0x000fe20007ffe0ff */
[----:B-1----:R-:W-:Y:S01]  /*0750*/  IMAD R17, R9, R7, R0 ;  /* 0x0000000709117224 */ /* 0x002fe200078e0200 */
[----:B------:R-:W1:Y:S05]  /*0760*/  LDCU.64 UR6, c[0x0][0x390] ;  /* 0x00007200ff0677ac */ /* 0x000e6a0008000a00 */
[----:B------:R-:W4:Y:S01]  /*0770*/  LDC.64 R4, c[0x0][0x398] ;  /* 0x0000e600ff047b82 */ /* 0x000f220000000a00 */
[----:B---3--:R-:W-:-:S06]  /*0780*/  IMAD.WIDE.U32 R14, R15, 0x4, R12 ;  /* 0x000000040f0e7825 */ /* 0x008fcc00078e000c */
[----:B------:R-:W3:Y:S01]  /*0790*/  LDG.E R14, desc[UR4][R14.64] ;  /* 0x000000040e0e7981 */ /* 0x000ee2000c1e1900 */
[----:B----4-:R-:W-:-:S05]  /*07a0*/  IMAD.WIDE R12, R17, 0x4, R4 ;  /* 0x00000004110c7825 */ /* 0x010fca00078e0204 */
[----:B------:R-:W3:Y:S01]  /*07b0*/  LDG.E R6, desc[UR4][R12.64] ;  /* 0x000000040c067981 */ /* 0x000ee2000c1e1900 */
[----:B------:R-:W-:-:S04]  /*07c0*/  IADD3 R5, P1, PT, R8, R9, RZ ;  /* 0x0000000908057210 */ /* 0x000fc80007f3e0ff */
[----:B------:R-:W-:Y:S02]  /*07d0*/  IADD3.X R10, PT, PT, RZ, RZ, RZ, P1, !PT ;  /* 0x000000ffff0a7210 */ /* 0x000fe40000ffe4ff */
[----:B-1----:R-:W-:Y:S01]  /*07e0*/  LEA R4, P1, R5, UR6, 0x2 ;  /* 0x0000000605047c11 */ /* 0x002fe2000f8210ff */
[----:B------:R-:W-:-:S03]  /*07f0*/  IMAD.WIDE R16, R7, 0x4, R12 ;  /* 0x0000000407107825 */ /* 0x000fc600078e020c */
[----:B------:R-:W-:Y:S01]  /*0800*/  LEA.HI.X R5, R5, UR7, R10, 0x2, P1 ;  /* 0x0000000705057c11 */ /* 0x000fe200088f140a */
[----:B---3--:R-:W-:-:S05]  /*0810*/  FFMA R19, R14, R6, R11 ;  /* 0x000000060e137223 */ /* 0x008fca000000000b */
[----:B------:R3:W-:Y:S04]  /*0820*/  STG.E desc[UR4][R2.64], R19 ;  /* 0x0000001302007986 */ /* 0x0007e8000c101904 */
[----:B------:R-:W2:Y:S04]  /*0830*/  LDG.E R16, desc[UR4][R16.64] ;  /* 0x0000000410107981 */ /* 0x000ea8000c1e1900 */
[----:B------:R-:W2:Y:S01]  /*0840*/  LDG.E R4, desc[UR4][R4.64+0x4] ;  /* 0x0000040404047981 */ /* 0x000ea2000c1e1900 */
[----:B------:R-:W-:Y:S01]  /*0850*/  IADD3 R9, PT, PT, R9, 0x2, RZ ;  /* 0x0000000209097810 */ /* 0x000fe20007ffe0ff */
[----:B--2---:R-:W-:-:S05]  /*0860*/  FFMA R11, R4, R16, R19 ;  /* 0x00000010040b7223 */ /* 0x004fca0000000013 */
[----:B------:R3:W-:Y:S02]  /*0870*/  STG.E desc[UR4][R2.64], R11 ;  /* 0x0000000b02007986 */ /* 0x0007e4000c101904 */
.L_x_3:
[----:B------:R-:W-:Y:S05]  /*0880*/  @P0 EXIT ;  /* 0x000000000000094d */ /* 0x000fea0003800000 */
[----:B------:R-:W4:Y:S01]  /*0890*/  LDC.64 R4, c[0x0][0x398] ;  /* 0x0000e600ff047b82 */ /* 0x000f220000000a00 */
[----:B------:R-:W-:Y:S01]  /*08a0*/  IMAD R7, R9, R7, R0 ;  /* 0x0000000709077224 */ /* 0x000fe200078e0200 */
[----:B------:R-:W-:-:S06]  /*08b0*/  IADD3 R9, PT, PT, R8, R9, RZ ;  /* 0x0000000908097210 */ /* 0x000fcc0007ffe0ff */
[----:B------:R-:W5:Y:S01]  /*08c0*/  LDC.64 R12, c[0x0][0x390] ;  /* 0x0000e400ff0c7b82 */ /* 0x000f620000000a00 */
[----:B----4-:R-:W-:-:S06]  /*08d0*/  IMAD.WIDE R4, R7, 0x4, R4 ;  /* 0x0000000407047825 */ /* 0x010fcc00078e0204 */
[----:B------:R-:W1:Y:S01]  /*08e0*/  LDG.E R4, desc[UR4][R4.64] ;  /* 0x0000000404047981 */ /* 0x000e62000c1e1900 */
[----:B-----5:R-:W-:-:S06]  /*08f0*/  IMAD.WIDE.U32 R6, R9, 0x4, R12 ;  /* 0x0000000409067825 */ /* 0x020fcc00078e000c */
[----:B------:R-:W1:Y:S02]  /*0900*/  LDG.E R6, desc[UR4][R6.64] ;  /* 0x0000000406067981 */ /* 0x000e64000c1e1900 */
[----:B-123--:R-:W-:-:S05]  /*0910*/  FFMA R11, R6, R4, R11 ;  /* 0x00000004060b7223 */ /* 0x00efca000000000b */
[----:B------:R-:W-:Y:S01]  /*0920*/  STG.E desc[UR4][R2.64], R11 ;  /* 0x0000000b02007986 */ /* 0x000fe2000c101904 */
[----:B------:R-:W-:Y:S05]  /*0930*/  EXIT ;  /* 0x000000000000794d */ /* 0x000fea0003800000 */
.L_x_4:
[----:B------:R-:W-:-:S00]  /*0940*/  BRA `(.L_x_4) ;  /* 0xfffffffc00fc7947 */ /* 0x000fc0000383ffff */
[----:B------:R-:W-:-:S00]  /*0950*/  NOP ;  /* 0x0000000000007918 */ /* 0x000fc00000000000 */
        /* <DEDUP_REMOVED lines=10> */
.L_x_5:


//--------------------- .nv.shared.reserved.0     --------------------------
	.section	.nv.shared.reserved.0,"aw",@nobits
	.weak		__nv_reservedSMEM_offset_0_alias
	.size		__nv_reservedSMEM_offset_0_alias, 0, 64
	.other		__nv_reservedSMEM_offset_0_alias,@"STO_CUDA_RESERVED_SHARED STV_DEFAULT"
__nv_reservedSMEM_offset_0_alias:
	.zero		0
	.zero		64


//--------------------- .nv.constant0._Z14matrixMultiplyiiiPfS_S_ --------------------------
	.section	.nv.constant0._Z14matrixMultiplyiiiPfS_S_,"a",@progbits
	.sectionflags	@""
	.align	4
.nv.constant0._Z14matrixMultiplyiiiPfS_S_:
	.zero		936


//--------------------- SYMBOLS --------------------------

	.type		.nv.reservedSmem.offset0,@object
	.size		.nv.reservedSmem.offset0,0x4
